//
// Generated by NVIDIA NVVM Compiler
//
// Compiler Build ID: CL-36424714
// Cuda compilation tools, release 13.0, V13.0.88
// Based on NVVM 20.0.0
//

.version 9.0
.target sm_100
.address_size 64

	// .globl	default_function_kernel

.visible .entry default_function_kernel(
	.param .u64 .ptr .align 1 default_function_kernel_param_0,
	.param .u64 .ptr .align 1 default_function_kernel_param_1
)
.maxntid 36
{
	.reg .b32 	%r<4>;
	.reg .b32 	%f<3>;
	.reg .b64 	%rd<8>;

	ld.param.u64 	%rd1, [default_function_kernel_param_0];
	ld.param.u64 	%rd2, [default_function_kernel_param_1];
	cvta.to.global.u64 	%rd3, %rd1;
	cvta.to.global.u64 	%rd4, %rd2;
	mov.u32 	%r1, %ctaid.x;
	mov.u32 	%r2, %tid.x;
	mad.lo.s32 	%r3, %r1, 36, %r2;
	mul.wide.u32 	%rd5, %r3, 4;
	add.s64 	%rd6, %rd4, %rd5;
	ld.global.nc.f32 	%f1, [%rd6];
	sin.approx.f32 	%f2, %f1;
	add.s64 	%rd7, %rd3, %rd5;
	st.global.f32 	[%rd7], %f2;
	ret;

}


// ===== COMPILED SASS (sm_100) =====

	.target	sm_100

	.elftype	@"ET_EXEC"


//--------------------- .note.nv.tkinfo           --------------------------
	.section	.note.nv.tkinfo,"",@"SHT_NOTE"
	.sectionflags	@"SHF_NOTE_NV_TKINFO"
	.tkinfo
        /*0018*/ 	.word	0x00000002
        /*0030*/ 	.string	""
        /*0030*/ 	.string	"ptxas"
        /*0030*/ 	.string	"Cuda compilation tools, release 13.0, V13.0.88"
        /*0030*/ 	.string	"Build cuda_13.0.r13.0/compiler.36424714_0"
        /*0030*/ 	.string	"-arch sm_100 -m 64 "



//--------------------- .note.nv.cuinfo           --------------------------
	.section	.note.nv.cuinfo,"",@"SHT_NOTE"
	.sectionflags	@"SHF_NOTE_NV_CUINFO"
        /*0018*/ 	.short	0x0002
        /*001a*/ 	.short	0x0064
        /*001c*/ 	.short	0x0082
	.zero		2


//--------------------- .nv.info                  --------------------------
	.section	.nv.info,"",@"SHT_CUDA_INFO"
	.align	4


	//----- nvinfo : EIATTR_REGCOUNT
	.align		4
        /*0000*/ 	.byte	0x04, 0x2f
        /*0002*/ 	.short	(.L_1 - .L_0)
	.align		4
.L_0:
        /*0004*/ 	.word	index@(default_function_kernel)
        /*0008*/ 	.word	0x0000000c


	//----- nvinfo : EIATTR_FRAME_SIZE
	.align		4
.L_1:
        /*000c*/ 	.byte	0x04, 0x11
        /*000e*/ 	.short	(.L_3 - .L_2)
	.align		4
.L_2:
        /*0010*/ 	.word	index@(default_function_kernel)
        /*0014*/ 	.word	0x00000000


	//----- nvinfo : EIATTR_MIN_STACK_SIZE
	.align		4
.L_3:
        /*0018*/ 	.byte	0x04, 0x12
        /*001a*/ 	.short	(.L_5 - .L_4)
	.align		4
.L_4:
        /*001c*/ 	.word	index@(default_function_kernel)
        /*0020*/ 	.word	0x00000000
.L_5:


//--------------------- .nv.compat                --------------------------
	.section	.nv.compat,"",@"SHT_CUDA_COMPAT_INFO"
	.align	4
        /*0000*/ 	.byte	0x02, 0x09, 0x00, 0x00, 0x02, 0x02, 0x01, 0x00, 0x02, 0x05, 0x05, 0x00, 0x03, 0x07, 0x01, 0x01
        /*0010*/ 	.byte	0x02, 0x03, 0x00, 0x00, 0x02, 0x06, 0x01, 0x00, 0x04, 0x0b, 0x08, 0x00, 0x09, 0x00, 0x00, 0x00
        /*0020*/ 	.byte	0x00, 0x00, 0x00, 0x00


//--------------------- .nv.info.default_function_kernel --------------------------
	.section	.nv.info.default_function_kernel,"",@"SHT_CUDA_INFO"
	.sectionflags	@""
	.align	4


	//----- nvinfo : EIATTR_CUDA_API_VERSION
	.align		4
        /*0000*/ 	.byte	0x04, 0x37
        /*0002*/ 	.short	(.L_7 - .L_6)
.L_6:
        /*0004*/ 	.word	0x00000082


	//----- nvinfo : EIATTR_KPARAM_INFO
	.align		4
.L_7:
        /*0008*/ 	.byte	0x04, 0x17
        /*000a*/ 	.short	(.L_9 - .L_8)
.L_8:
        /*000c*/ 	.word	0x00000000
        /*0010*/ 	.short	0x0001
        /*0012*/ 	.short	0x0008
        /*0014*/ 	.byte	0x00, 0xf5, 0x21, 0x00


	//----- nvinfo : EIATTR_KPARAM_INFO
	.align		4
.L_9:
        /*0018*/ 	.byte	0x04, 0x17
        /*001a*/ 	.short	(.L_11 - .L_10)
.L_10:
        /*001c*/ 	.word	0x00000000
        /*0020*/ 	.short	0x0000
        /*0022*/ 	.short	0x0000
        /*0024*/ 	.byte	0x00, 0xf5, 0x21, 0x00


	//----- nvinfo : EIATTR_SPARSE_MMA_MASK
	.align		4
.L_11:
        /*0028*/ 	.byte	0x03, 0x50
        /*002a*/ 	.short	0x0000


	//----- nvinfo : EIATTR_MAXREG_COUNT
	.align		4
        /*002c*/ 	.byte	0x03, 0x1b
        /*002e*/ 	.short	0x00ff


	//----- nvinfo : EIATTR_MERCURY_ISA_VERSION
	.align		4
        /*0030*/ 	.byte	0x03, 0x5f
        /*0032*/ 	.short	0x0101


	//----- nvinfo : EIATTR_VRC_CTA_INIT_COUNT
	.align		4
        /*0034*/ 	.byte	0x02, 0x4a
	.zero		1
	.zero		1


	//----- nvinfo : EIATTR_EXIT_INSTR_OFFSETS
	.align		4
        /*0038*/ 	.byte	0x04, 0x1c
        /*003a*/ 	.short	(.L_13 - .L_12)


	//   ....[0]....
.L_12:
        /*003c*/ 	.word	0x000000d0


	//----- nvinfo : EIATTR_MAX_THREADS
	.align		4
.L_13:
        /*0040*/ 	.byte	0x04, 0x05
        /*0042*/ 	.short	(.L_15 - .L_14)
.L_14:
        /*0044*/ 	.word	0x00000024
        /*0048*/ 	.word	0x00000001
        /*004c*/ 	.word	0x00000001


	//----- nvinfo : EIATTR_CBANK_PARAM_SIZE
	.align		4
.L_15:
        /*0050*/ 	.byte	0x03, 0x19
        /*0052*/ 	.short	0x0010


	//----- nvinfo : EIATTR_PARAM_CBANK
	.align		4
        /*0054*/ 	.byte	0x04, 0x0a
        /*0056*/ 	.short	(.L_17 - .L_16)
	.align		4
.L_16:
        /*0058*/ 	.word	index@(.nv.constant0.default_function_kernel)
        /*005c*/ 	.short	0x0380
        /*005e*/ 	.short	0x0010


	//----- nvinfo : EIATTR_SW_WAR
	.align		4
.L_17:
        /*0060*/ 	.byte	0x04, 0x36
        /*0062*/ 	.short	(.L_19 - .L_18)
.L_18:
        /*0064*/ 	.word	0x00000008
.L_19:


//--------------------- .nv.callgraph             --------------------------
	.section	.nv.callgraph,"",@"SHT_CUDA_CALLGRAPH"
	.align	4
	.sectionentsize	8
	.align		4
        /*0000*/ 	.word	0x00000000
	.align		4
        /*0004*/ 	.word	0xffffffff
	.align		4
        /*0008*/ 	.word	0x00000000
	.align		4
        /*000c*/ 	.word	0xfffffffe
	.align		4
        /*0010*/ 	.word	0x00000000
	.align		4
        /*0014*/ 	.word	0xfffffffd
	.align		4
        /*0018*/ 	.word	0x00000000
	.align		4
        /*001c*/ 	.word	0xfffffffc


//--------------------- .text.default_function_kernel --------------------------
	.section	.text.default_function_kernel,"ax",@progbits
	.align	128
        .global         default_function_kernel
        .type           default_function_kernel,@function
        .size           default_function_kernel,(.L_x_1 - default_function_kernel)
        .other          default_function_kernel,@"STO_CUDA_ENTRY STV_DEFAULT"
default_function_kernel:
.text.default_function_kernel:
[----:B------:R-:W-:Y:S01]  /*0000*/  LDC R1, c[0x0][0x37c] ;  /* 0x0000df00ff017b82 */ /* 0x000fe20000000800 */
[----:B------:R-:W0:Y:S07]  /*0010*/  S2R R7, SR_CTAID.X ;  /* 0x0000000000077919 */ /* 0x000e2e0000002500 */
[----:B------:R-:W1:Y:S01]  /*0020*/  LDC.64 R2, c[0x0][0x388] ;  /* 0x0000e200ff027b82 */ /* 0x000e620000000a00 */
[----:B------:R-:W2:Y:S01]  /*0030*/  LDCU.64 UR4, c[0x0][0x358] ;  /* 0x00006b00ff0477ac */ /* 0x000ea20008000a00 */
[----:B------:R-:W0:Y:S06]  /*0040*/  S2R R0, SR_TID.X ;  /* 0x0000000000007919 */ /* 0x000e2c0000002100 */
[----:B------:R-:W3:Y:S01]  /*0050*/  LDC.64 R4, c[0x0][0x380] ;  /* 0x0000e000ff047b82 */ /* 0x000ee20000000a00 */
[----:B0-----:R-:W-:-:S04]  /*0060*/  IMAD R7, R7, 0x24, R0 ;  /* 0x0000002407077824 */ /* 0x001fc800078e0200 */
[----:B-1----:R-:W-:-:S06]  /*0070*/  IMAD.WIDE.U32 R2, R7, 0x4, R2 ;  /* 0x0000000407027825 */ /* 0x002fcc00078e0002 */
[----:B--2---:R-:W2:Y:S01]  /*0080*/  LDG.E.CONSTANT R2, desc[UR4][R2.64] ;  /* 0x0000000402027981 */ /* 0x004ea2000c1e9900 */
[----:B---3--:R-:W-:-:S04]  /*0090*/  IMAD.WIDE.U32 R4, R7, 0x4, R4 ;  /* 0x0000000407047825 */ /* 0x008fc800078e0004 */
[----:B--2---:R-:W-:-:S06]  /*00a0*/  FMUL.RZ R9, R2, 0.15915493667125701904 ;  /* 0x3e22f98302097820 */ /* 0x004fcc000040c000 */
[----:B------:R-:W0:Y:S02]  /*00b0*/  MUFU.SIN R9, R9 ;  /* 0x0000000900097308 */ /* 0x000e240000000400 */
[----:B0-----:R-:W-:Y:S01]  /*00c0*/  STG.E desc[UR4][R4.64], R9 ;  /* 0x0000000904007986 */ /* 0x001fe2000c101904 */
[----:B------:R-:W-:Y:S05]  /*00d0*/  EXIT ;  /* 0x000000000000794d */ /* 0x000fea0003800000 */
.L_x_0:
[----:B------:R-:W-:-:S00]  /*00e0*/  BRA `(.L_x_0) ;  /* 0xfffffffc00fc7947 */ /* 0x000fc0000383ffff */
[----:B------:R-:W-:-:S00]  /*00f0*/  NOP ;  /* 0x0000000000007918 */ /* 0x000fc00000000000 */
        /* <DEDUP_REMOVED lines=8> */
.L_x_1:


//--------------------- .nv.shared.reserved.0     --------------------------
	.section	.nv.shared.reserved.0,"aw",@nobits
	.weak		__nv_reservedSMEM_offset_0_alias
	.size		__nv_reservedSMEM_offset_0_alias, 0, 64
	.other		__nv_reservedSMEM_offset_0_alias,@"STO_CUDA_RESERVED_SHARED STV_DEFAULT"
__nv_reservedSMEM_offset_0_alias:
	.zero		0
	.zero		64


//--------------------- .nv.constant0.default_function_kernel --------------------------
	.section	.nv.constant0.default_function_kernel,"a",@progbits
	.sectionflags	@""
	.align	4
.nv.constant0.default_function_kernel:
	.zero		912


//--------------------- SYMBOLS --------------------------

	.type		.nv.reservedSmem.offset0,@object
	.size		.nv.reservedSmem.offset0,0x4
